//
// Generated by NVIDIA NVVM Compiler
//
// Compiler Build ID: CL-36424714
// Cuda compilation tools, release 13.0, V13.0.88
// Based on NVVM 20.0.0
//

.version 9.0
.target sm_100
.address_size 64

	// .globl	_Z11gpu_primaryPjii
// _ZZ11gpu_primaryPjiiE5s_mat has been demoted
// _ZZ10gpu_phase2PjiiiE5s_mat has been demoted
// _ZZ10gpu_phase2PjiiiE6sp_mat has been demoted
// _ZZ10gpu_phase3PjiiiE5s_mat has been demoted
// _ZZ10gpu_phase3PjiiiE6sh_mat has been demoted
// _ZZ10gpu_phase3PjiiiE6sv_mat has been demoted

.visible .entry _Z11gpu_primaryPjii(
	.param .u64 .ptr .align 1 _Z11gpu_primaryPjii_param_0,
	.param .u32 _Z11gpu_primaryPjii_param_1,
	.param .u32 _Z11gpu_primaryPjii_param_2
)
{
	.reg .pred 	%p<2>;
	.reg .b32 	%r<145>;
	.reg .b64 	%rd<5>;
	// demoted variable
	.shared .align 4 .b8 _ZZ11gpu_primaryPjiiE5s_mat[4096];
	ld.param.u64 	%rd2, [_Z11gpu_primaryPjii_param_0];
	ld.param.u32 	%r2, [_Z11gpu_primaryPjii_param_1];
	ld.param.u32 	%r3, [_Z11gpu_primaryPjii_param_2];
	cvta.to.global.u64 	%rd3, %rd2;
	mov.u32 	%r4, %tid.x;
	mov.u32 	%r5, %tid.y;
	add.s32 	%r6, %r3, %r5;
	add.s32 	%r7, %r3, %r4;
	mad.lo.s32 	%r8, %r6, %r2, %r7;
	mul.wide.s32 	%rd4, %r8, 4;
	add.s64 	%rd1, %rd3, %rd4;
	ld.global.u32 	%r9, [%rd1];
	shl.b32 	%r10, %r5, 7;
	mov.u32 	%r11, _ZZ11gpu_primaryPjiiE5s_mat;
	add.s32 	%r12, %r11, %r10;
	shl.b32 	%r13, %r4, 2;
	add.s32 	%r14, %r12, %r13;
	st.shared.u32 	[%r14], %r9;
	bar.sync 	0;
	add.s32 	%r15, %r11, %r13;
	ld.shared.u32 	%r16, [%r14];
	ld.shared.u32 	%r17, [%r12];
	ld.shared.u32 	%r18, [%r15];
	add.s32 	%r19, %r18, %r17;
	min.u32 	%r20, %r16, %r19;
	st.shared.u32 	[%r14], %r20;
	ld.shared.u32 	%r21, [%r12+4];
	ld.shared.u32 	%r22, [%r15+128];
	add.s32 	%r23, %r22, %r21;
	min.u32 	%r24, %r20, %r23;
	st.shared.u32 	[%r14], %r24;
	ld.shared.u32 	%r25, [%r12+8];
	ld.shared.u32 	%r26, [%r15+256];
	add.s32 	%r27, %r26, %r25;
	min.u32 	%r28, %r24, %r27;
	st.shared.u32 	[%r14], %r28;
	ld.shared.u32 	%r29, [%r12+12];
	ld.shared.u32 	%r30, [%r15+384];
	add.s32 	%r31, %r30, %r29;
	min.u32 	%r32, %r28, %r31;
	st.shared.u32 	[%r14], %r32;
	ld.shared.u32 	%r33, [%r12+16];
	ld.shared.u32 	%r34, [%r15+512];
	add.s32 	%r35, %r34, %r33;
	min.u32 	%r36, %r32, %r35;
	st.shared.u32 	[%r14], %r36;
	ld.shared.u32 	%r37, [%r12+20];
	ld.shared.u32 	%r38, [%r15+640];
	add.s32 	%r39, %r38, %r37;
	min.u32 	%r40, %r36, %r39;
	st.shared.u32 	[%r14], %r40;
	ld.shared.u32 	%r41, [%r12+24];
	ld.shared.u32 	%r42, [%r15+768];
	add.s32 	%r43, %r42, %r41;
	min.u32 	%r44, %r40, %r43;
	st.shared.u32 	[%r14], %r44;
	ld.shared.u32 	%r45, [%r12+28];
	ld.shared.u32 	%r46, [%r15+896];
	add.s32 	%r47, %r46, %r45;
	min.u32 	%r48, %r44, %r47;
	st.shared.u32 	[%r14], %r48;
	ld.shared.u32 	%r49, [%r12+32];
	ld.shared.u32 	%r50, [%r15+1024];
	add.s32 	%r51, %r50, %r49;
	min.u32 	%r52, %r48, %r51;
	st.shared.u32 	[%r14], %r52;
	ld.shared.u32 	%r53, [%r12+36];
	ld.shared.u32 	%r54, [%r15+1152];
	add.s32 	%r55, %r54, %r53;
	min.u32 	%r56, %r52, %r55;
	st.shared.u32 	[%r14], %r56;
	ld.shared.u32 	%r57, [%r12+40];
	ld.shared.u32 	%r58, [%r15+1280];
	add.s32 	%r59, %r58, %r57;
	min.u32 	%r60, %r56, %r59;
	st.shared.u32 	[%r14], %r60;
	ld.shared.u32 	%r61, [%r12+44];
	ld.shared.u32 	%r62, [%r15+1408];
	add.s32 	%r63, %r62, %r61;
	min.u32 	%r64, %r60, %r63;
	st.shared.u32 	[%r14], %r64;
	ld.shared.u32 	%r65, [%r12+48];
	ld.shared.u32 	%r66, [%r15+1536];
	add.s32 	%r67, %r66, %r65;
	min.u32 	%r68, %r64, %r67;
	st.shared.u32 	[%r14], %r68;
	ld.shared.u32 	%r69, [%r12+52];
	ld.shared.u32 	%r70, [%r15+1664];
	add.s32 	%r71, %r70, %r69;
	min.u32 	%r72, %r68, %r71;
	st.shared.u32 	[%r14], %r72;
	ld.shared.u32 	%r73, [%r12+56];
	ld.shared.u32 	%r74, [%r15+1792];
	add.s32 	%r75, %r74, %r73;
	min.u32 	%r76, %r72, %r75;
	st.shared.u32 	[%r14], %r76;
	ld.shared.u32 	%r77, [%r12+60];
	ld.shared.u32 	%r78, [%r15+1920];
	add.s32 	%r79, %r78, %r77;
	min.u32 	%r80, %r76, %r79;
	st.shared.u32 	[%r14], %r80;
	ld.shared.u32 	%r81, [%r12+64];
	ld.shared.u32 	%r82, [%r15+2048];
	add.s32 	%r83, %r82, %r81;
	min.u32 	%r84, %r80, %r83;
	st.shared.u32 	[%r14], %r84;
	ld.shared.u32 	%r85, [%r12+68];
	ld.shared.u32 	%r86, [%r15+2176];
	add.s32 	%r87, %r86, %r85;
	min.u32 	%r88, %r84, %r87;
	st.shared.u32 	[%r14], %r88;
	ld.shared.u32 	%r89, [%r12+72];
	ld.shared.u32 	%r90, [%r15+2304];
	add.s32 	%r91, %r90, %r89;
	min.u32 	%r92, %r88, %r91;
	st.shared.u32 	[%r14], %r92;
	ld.shared.u32 	%r93, [%r12+76];
	ld.shared.u32 	%r94, [%r15+2432];
	add.s32 	%r95, %r94, %r93;
	min.u32 	%r96, %r92, %r95;
	st.shared.u32 	[%r14], %r96;
	ld.shared.u32 	%r97, [%r12+80];
	ld.shared.u32 	%r98, [%r15+2560];
	add.s32 	%r99, %r98, %r97;
	min.u32 	%r100, %r96, %r99;
	st.shared.u32 	[%r14], %r100;
	ld.shared.u32 	%r101, [%r12+84];
	ld.shared.u32 	%r102, [%r15+2688];
	add.s32 	%r103, %r102, %r101;
	min.u32 	%r104, %r100, %r103;
	st.shared.u32 	[%r14], %r104;
	ld.shared.u32 	%r105, [%r12+88];
	ld.shared.u32 	%r106, [%r15+2816];
	add.s32 	%r107, %r106, %r105;
	min.u32 	%r108, %r104, %r107;
	st.shared.u32 	[%r14], %r108;
	ld.shared.u32 	%r109, [%r12+92];
	ld.shared.u32 	%r110, [%r15+2944];
	add.s32 	%r111, %r110, %r109;
	min.u32 	%r112, %r108, %r111;
	st.shared.u32 	[%r14], %r112;
	ld.shared.u32 	%r113, [%r12+96];
	ld.shared.u32 	%r114, [%r15+3072];
	add.s32 	%r115, %r114, %r113;
	min.u32 	%r116, %r112, %r115;
	st.shared.u32 	[%r14], %r116;
	ld.shared.u32 	%r117, [%r12+100];
	ld.shared.u32 	%r118, [%r15+3200];
	add.s32 	%r119, %r118, %r117;
	min.u32 	%r120, %r116, %r119;
	st.shared.u32 	[%r14], %r120;
	ld.shared.u32 	%r121, [%r12+104];
	ld.shared.u32 	%r122, [%r15+3328];
	add.s32 	%r123, %r122, %r121;
	min.u32 	%r124, %r120, %r123;
	st.shared.u32 	[%r14], %r124;
	ld.shared.u32 	%r125, [%r12+108];
	ld.shared.u32 	%r126, [%r15+3456];
	add.s32 	%r127, %r126, %r125;
	min.u32 	%r128, %r124, %r127;
	st.shared.u32 	[%r14], %r128;
	ld.shared.u32 	%r129, [%r12+112];
	ld.shared.u32 	%r130, [%r15+3584];
	add.s32 	%r131, %r130, %r129;
	min.u32 	%r132, %r128, %r131;
	st.shared.u32 	[%r14], %r132;
	ld.shared.u32 	%r133, [%r12+116];
	ld.shared.u32 	%r134, [%r15+3712];
	add.s32 	%r135, %r134, %r133;
	min.u32 	%r136, %r132, %r135;
	st.shared.u32 	[%r14], %r136;
	ld.shared.u32 	%r137, [%r12+120];
	ld.shared.u32 	%r138, [%r15+3840];
	add.s32 	%r139, %r138, %r137;
	min.u32 	%r140, %r136, %r139;
	st.shared.u32 	[%r14], %r140;
	ld.shared.u32 	%r141, [%r12+124];
	ld.shared.u32 	%r142, [%r15+3968];
	add.s32 	%r143, %r142, %r141;
	min.u32 	%r1, %r140, %r143;
	st.shared.u32 	[%r14], %r1;
	max.s32 	%r144, %r6, %r7;
	setp.ge.s32 	%p1, %r144, %r2;
	@%p1 bra 	$L__BB0_2;
	st.global.u32 	[%rd1], %r1;
$L__BB0_2:
	ret;

}
	// .globl	_Z10gpu_phase2Pjiii
.visible .entry _Z10gpu_phase2Pjiii(
	.param .u64 .ptr .align 1 _Z10gpu_phase2Pjiii_param_0,
	.param .u32 _Z10gpu_phase2Pjiii_param_1,
	.param .u32 _Z10gpu_phase2Pjiii_param_2,
	.param .u32 _Z10gpu_phase2Pjiii_param_3
)
{
	.reg .pred 	%p<9>;
	.reg .b32 	%r<92>;
	.reg .b64 	%rd<7>;
	// demoted variable
	.shared .align 4 .b8 _ZZ10gpu_phase2PjiiiE5s_mat[4096];
	// demoted variable
	.shared .align 4 .b8 _ZZ10gpu_phase2PjiiiE6sp_mat[4096];
	ld.param.u64 	%rd2, [_Z10gpu_phase2Pjiii_param_0];
	ld.param.u32 	%r31, [_Z10gpu_phase2Pjiii_param_1];
	ld.param.u32 	%r33, [_Z10gpu_phase2Pjiii_param_2];
	ld.param.u32 	%r34, [_Z10gpu_phase2Pjiii_param_3];
	cvta.to.global.u64 	%rd3, %rd2;
	mov.u32 	%r35, %ctaid.x;
	setp.ge.u32 	%p1, %r35, %r34;
	selp.u32 	%r36, 1, 0, %p1;
	add.s32 	%r37, %r35, %r36;
	sub.s32 	%r38, %r37, %r34;
	mov.u32 	%r1, %ctaid.y;
	setp.eq.s32 	%p2, %r1, 0;
	shl.b32 	%r39, %r38, 5;
	selp.b32 	%r40, 0, %r39, %p2;
	selp.b32 	%r41, %r39, 0, %p2;
	mov.u32 	%r42, %tid.y;
	add.s32 	%r43, %r33, %r42;
	add.s32 	%r2, %r43, %r40;
	mov.u32 	%r44, %tid.x;
	add.s32 	%r45, %r33, %r44;
	add.s32 	%r3, %r45, %r41;
	mad.lo.s32 	%r46, %r2, %r31, %r3;
	mul.wide.s32 	%rd4, %r46, 4;
	add.s64 	%rd1, %rd3, %rd4;
	ld.global.u32 	%r47, [%rd1];
	shl.b32 	%r48, %r42, 7;
	mov.u32 	%r49, _ZZ10gpu_phase2PjiiiE5s_mat;
	add.s32 	%r50, %r49, %r48;
	shl.b32 	%r84, %r44, 2;
	add.s32 	%r4, %r50, %r84;
	st.shared.u32 	[%r4], %r47;
	mad.lo.s32 	%r51, %r43, %r31, %r45;
	mul.wide.u32 	%rd5, %r51, 4;
	add.s64 	%rd6, %rd3, %rd5;
	ld.global.u32 	%r52, [%rd6];
	mov.u32 	%r53, _ZZ10gpu_phase2PjiiiE6sp_mat;
	add.s32 	%r54, %r53, %r48;
	add.s32 	%r55, %r54, %r84;
	st.shared.u32 	[%r55], %r52;
	bar.sync 	0;
	ld.shared.u32 	%r87, [%r4];
	or.b32  	%r85, %r48, 12;
	mov.b32 	%r86, 8;
$L__BB1_1:
	setp.ne.s32 	%p3, %r1, 1;
	add.s32 	%r12, %r53, %r84;
	add.s32 	%r13, %r49, %r85;
	add.s32 	%r14, %r49, %r84;
	add.s32 	%r15, %r53, %r85;
	@%p3 bra 	$L__BB1_3;
	ld.shared.u32 	%r61, [%r12];
	ld.shared.u32 	%r62, [%r13+-12];
	add.s32 	%r63, %r62, %r61;
	min.u32 	%r88, %r87, %r63;
	bra.uni 	$L__BB1_4;
$L__BB1_3:
	ld.shared.u32 	%r58, [%r14];
	ld.shared.u32 	%r59, [%r15+-12];
	add.s32 	%r60, %r59, %r58;
	min.u32 	%r88, %r87, %r60;
$L__BB1_4:
	setp.eq.s32 	%p4, %r1, 1;
	st.shared.u32 	[%r4], %r88;
	@%p4 bra 	$L__BB1_6;
	ld.shared.u32 	%r64, [%r14+128];
	ld.shared.u32 	%r65, [%r15+-8];
	add.s32 	%r66, %r65, %r64;
	min.u32 	%r89, %r88, %r66;
	bra.uni 	$L__BB1_7;
$L__BB1_6:
	ld.shared.u32 	%r67, [%r12+128];
	ld.shared.u32 	%r68, [%r13+-8];
	add.s32 	%r69, %r68, %r67;
	min.u32 	%r89, %r88, %r69;
$L__BB1_7:
	setp.eq.s32 	%p5, %r1, 1;
	st.shared.u32 	[%r4], %r89;
	@%p5 bra 	$L__BB1_9;
	ld.shared.u32 	%r70, [%r14+256];
	ld.shared.u32 	%r71, [%r15+-4];
	add.s32 	%r72, %r71, %r70;
	min.u32 	%r90, %r89, %r72;
	bra.uni 	$L__BB1_10;
$L__BB1_9:
	ld.shared.u32 	%r73, [%r12+256];
	ld.shared.u32 	%r74, [%r13+-4];
	add.s32 	%r75, %r74, %r73;
	min.u32 	%r90, %r89, %r75;
$L__BB1_10:
	setp.eq.s32 	%p6, %r1, 1;
	st.shared.u32 	[%r4], %r90;
	@%p6 bra 	$L__BB1_12;
	ld.shared.u32 	%r76, [%r14+384];
	ld.shared.u32 	%r77, [%r15];
	add.s32 	%r78, %r77, %r76;
	min.u32 	%r87, %r90, %r78;
	bra.uni 	$L__BB1_13;
$L__BB1_12:
	ld.shared.u32 	%r79, [%r12+384];
	ld.shared.u32 	%r80, [%r13];
	add.s32 	%r81, %r80, %r79;
	min.u32 	%r87, %r90, %r81;
$L__BB1_13:
	st.shared.u32 	[%r4], %r87;
	add.s32 	%r86, %r86, 16;
	add.s32 	%r85, %r85, 16;
	add.s32 	%r84, %r84, 512;
	setp.ne.s32 	%p7, %r86, 136;
	@%p7 bra 	$L__BB1_1;
	bar.sync 	0;
	max.s32 	%r82, %r2, %r3;
	setp.ge.s32 	%p8, %r82, %r31;
	@%p8 bra 	$L__BB1_16;
	ld.shared.u32 	%r83, [%r4];
	st.global.u32 	[%rd1], %r83;
$L__BB1_16:
	ret;

}
	// .globl	_Z10gpu_phase3Pjiii
.visible .entry _Z10gpu_phase3Pjiii(
	.param .u64 .ptr .align 1 _Z10gpu_phase3Pjiii_param_0,
	.param .u32 _Z10gpu_phase3Pjiii_param_1,
	.param .u32 _Z10gpu_phase3Pjiii_param_2,
	.param .u32 _Z10gpu_phase3Pjiii_param_3
)
{
	.reg .pred 	%p<4>;
	.reg .b32 	%r<169>;
	.reg .b64 	%rd<9>;
	// demoted variable
	.shared .align 4 .b8 _ZZ10gpu_phase3PjiiiE5s_mat[4096];
	// demoted variable
	.shared .align 4 .b8 _ZZ10gpu_phase3PjiiiE6sh_mat[4096];
	// demoted variable
	.shared .align 4 .b8 _ZZ10gpu_phase3PjiiiE6sv_mat[4096];
	ld.param.u64 	%rd2, [_Z10gpu_phase3Pjiii_param_0];
	ld.param.u32 	%r2, [_Z10gpu_phase3Pjiii_param_1];
	ld.param.u32 	%r3, [_Z10gpu_phase3Pjiii_param_2];
	ld.param.u32 	%r4, [_Z10gpu_phase3Pjiii_param_3];
	cvta.to.global.u64 	%rd3, %rd2;
	mov.u32 	%r5, %ctaid.x;
	setp.ge.u32 	%p1, %r5, %r4;
	selp.u32 	%r6, 1, 0, %p1;
	add.s32 	%r7, %r5, %r6;
	sub.s32 	%r8, %r7, %r4;
	mov.u32 	%r9, %ctaid.y;
	setp.ge.u32 	%p2, %r9, %r4;
	selp.u32 	%r10, 1, 0, %p2;
	add.s32 	%r11, %r9, %r10;
	sub.s32 	%r12, %r11, %r4;
	shl.b32 	%r13, %r12, 5;
	shl.b32 	%r14, %r8, 5;
	mov.u32 	%r15, %tid.y;
	add.s32 	%r16, %r3, %r15;
	add.s32 	%r17, %r16, %r13;
	mov.u32 	%r18, %tid.x;
	add.s32 	%r19, %r3, %r18;
	add.s32 	%r20, %r19, %r14;
	mul.lo.s32 	%r21, %r17, %r2;
	add.s32 	%r22, %r21, %r20;
	mul.wide.s32 	%rd4, %r22, 4;
	add.s64 	%rd1, %rd3, %rd4;
	ld.global.u32 	%r23, [%rd1];
	shl.b32 	%r24, %r15, 7;
	mov.u32 	%r25, _ZZ10gpu_phase3PjiiiE5s_mat;
	add.s32 	%r26, %r25, %r24;
	shl.b32 	%r27, %r18, 2;
	add.s32 	%r1, %r26, %r27;
	st.shared.u32 	[%r1], %r23;
	add.s32 	%r28, %r19, %r21;
	mul.wide.u32 	%rd5, %r28, 4;
	add.s64 	%rd6, %rd3, %rd5;
	ld.global.u32 	%r29, [%rd6];
	mov.u32 	%r30, _ZZ10gpu_phase3PjiiiE6sv_mat;
	add.s32 	%r31, %r30, %r24;
	add.s32 	%r32, %r31, %r27;
	st.shared.u32 	[%r32], %r29;
	mad.lo.s32 	%r33, %r16, %r2, %r20;
	mul.wide.u32 	%rd7, %r33, 4;
	add.s64 	%rd8, %rd3, %rd7;
	ld.global.u32 	%r34, [%rd8];
	mov.u32 	%r35, _ZZ10gpu_phase3PjiiiE6sh_mat;
	add.s32 	%r36, %r35, %r27;
	add.s32 	%r37, %r36, %r24;
	st.shared.u32 	[%r37], %r34;
	bar.sync 	0;
	ld.shared.u32 	%r38, [%r1];
	ld.shared.u32 	%r39, [%r31];
	ld.shared.u32 	%r40, [%r36];
	add.s32 	%r41, %r40, %r39;
	min.u32 	%r42, %r38, %r41;
	ld.shared.u32 	%r43, [%r31+4];
	ld.shared.u32 	%r44, [%r36+128];
	add.s32 	%r45, %r44, %r43;
	min.u32 	%r46, %r42, %r45;
	ld.shared.u32 	%r47, [%r31+8];
	ld.shared.u32 	%r48, [%r36+256];
	add.s32 	%r49, %r48, %r47;
	min.u32 	%r50, %r46, %r49;
	ld.shared.u32 	%r51, [%r31+12];
	ld.shared.u32 	%r52, [%r36+384];
	add.s32 	%r53, %r52, %r51;
	min.u32 	%r54, %r50, %r53;
	ld.shared.u32 	%r55, [%r31+16];
	ld.shared.u32 	%r56, [%r36+512];
	add.s32 	%r57, %r56, %r55;
	min.u32 	%r58, %r54, %r57;
	ld.shared.u32 	%r59, [%r31+20];
	ld.shared.u32 	%r60, [%r36+640];
	add.s32 	%r61, %r60, %r59;
	min.u32 	%r62, %r58, %r61;
	ld.shared.u32 	%r63, [%r31+24];
	ld.shared.u32 	%r64, [%r36+768];
	add.s32 	%r65, %r64, %r63;
	min.u32 	%r66, %r62, %r65;
	ld.shared.u32 	%r67, [%r31+28];
	ld.shared.u32 	%r68, [%r36+896];
	add.s32 	%r69, %r68, %r67;
	min.u32 	%r70, %r66, %r69;
	ld.shared.u32 	%r71, [%r31+32];
	ld.shared.u32 	%r72, [%r36+1024];
	add.s32 	%r73, %r72, %r71;
	min.u32 	%r74, %r70, %r73;
	ld.shared.u32 	%r75, [%r31+36];
	ld.shared.u32 	%r76, [%r36+1152];
	add.s32 	%r77, %r76, %r75;
	min.u32 	%r78, %r74, %r77;
	ld.shared.u32 	%r79, [%r31+40];
	ld.shared.u32 	%r80, [%r36+1280];
	add.s32 	%r81, %r80, %r79;
	min.u32 	%r82, %r78, %r81;
	ld.shared.u32 	%r83, [%r31+44];
	ld.shared.u32 	%r84, [%r36+1408];
	add.s32 	%r85, %r84, %r83;
	min.u32 	%r86, %r82, %r85;
	ld.shared.u32 	%r87, [%r31+48];
	ld.shared.u32 	%r88, [%r36+1536];
	add.s32 	%r89, %r88, %r87;
	min.u32 	%r90, %r86, %r89;
	ld.shared.u32 	%r91, [%r31+52];
	ld.shared.u32 	%r92, [%r36+1664];
	add.s32 	%r93, %r92, %r91;
	min.u32 	%r94, %r90, %r93;
	ld.shared.u32 	%r95, [%r31+56];
	ld.shared.u32 	%r96, [%r36+1792];
	add.s32 	%r97, %r96, %r95;
	min.u32 	%r98, %r94, %r97;
	ld.shared.u32 	%r99, [%r31+60];
	ld.shared.u32 	%r100, [%r36+1920];
	add.s32 	%r101, %r100, %r99;
	min.u32 	%r102, %r98, %r101;
	ld.shared.u32 	%r103, [%r31+64];
	ld.shared.u32 	%r104, [%r36+2048];
	add.s32 	%r105, %r104, %r103;
	min.u32 	%r106, %r102, %r105;
	ld.shared.u32 	%r107, [%r31+68];
	ld.shared.u32 	%r108, [%r36+2176];
	add.s32 	%r109, %r108, %r107;
	min.u32 	%r110, %r106, %r109;
	ld.shared.u32 	%r111, [%r31+72];
	ld.shared.u32 	%r112, [%r36+2304];
	add.s32 	%r113, %r112, %r111;
	min.u32 	%r114, %r110, %r113;
	ld.shared.u32 	%r115, [%r31+76];
	ld.shared.u32 	%r116, [%r36+2432];
	add.s32 	%r117, %r116, %r115;
	min.u32 	%r118, %r114, %r117;
	ld.shared.u32 	%r119, [%r31+80];
	ld.shared.u32 	%r120, [%r36+2560];
	add.s32 	%r121, %r120, %r119;
	min.u32 	%r122, %r118, %r121;
	ld.shared.u32 	%r123, [%r31+84];
	ld.shared.u32 	%r124, [%r36+2688];
	add.s32 	%r125, %r124, %r123;
	min.u32 	%r126, %r122, %r125;
	ld.shared.u32 	%r127, [%r31+88];
	ld.shared.u32 	%r128, [%r36+2816];
	add.s32 	%r129, %r128, %r127;
	min.u32 	%r130, %r126, %r129;
	ld.shared.u32 	%r131, [%r31+92];
	ld.shared.u32 	%r132, [%r36+2944];
	add.s32 	%r133, %r132, %r131;
	min.u32 	%r134, %r130, %r133;
	ld.shared.u32 	%r135, [%r31+96];
	ld.shared.u32 	%r136, [%r36+3072];
	add.s32 	%r137, %r136, %r135;
	min.u32 	%r138, %r134, %r137;
	ld.shared.u32 	%r139, [%r31+100];
	ld.shared.u32 	%r140, [%r36+3200];
	add.s32 	%r141, %r140, %r139;
	min.u32 	%r142, %r138, %r141;
	ld.shared.u32 	%r143, [%r31+104];
	ld.shared.u32 	%r144, [%r36+3328];
	add.s32 	%r145, %r144, %r143;
	min.u32 	%r146, %r142, %r145;
	ld.shared.u32 	%r147, [%r31+108];
	ld.shared.u32 	%r148, [%r36+3456];
	add.s32 	%r149, %r148, %r147;
	min.u32 	%r150, %r146, %r149;
	ld.shared.u32 	%r151, [%r31+112];
	ld.shared.u32 	%r152, [%r36+3584];
	add.s32 	%r153, %r152, %r151;
	min.u32 	%r154, %r150, %r153;
	ld.shared.u32 	%r155, [%r31+116];
	ld.shared.u32 	%r156, [%r36+3712];
	add.s32 	%r157, %r156, %r155;
	min.u32 	%r158, %r154, %r157;
	ld.shared.u32 	%r159, [%r31+120];
	ld.shared.u32 	%r160, [%r36+3840];
	add.s32 	%r161, %r160, %r159;
	min.u32 	%r162, %r158, %r161;
	ld.shared.u32 	%r163, [%r31+124];
	ld.shared.u32 	%r164, [%r36+3968];
	add.s32 	%r165, %r164, %r163;
	min.u32 	%r166, %r162, %r165;
	st.shared.u32 	[%r1], %r166;
	bar.sync 	0;
	max.s32 	%r167, %r17, %r20;
	setp.ge.s32 	%p3, %r167, %r2;
	@%p3 bra 	$L__BB2_2;
	ld.shared.u32 	%r168, [%r1];
	st.global.u32 	[%rd1], %r168;
$L__BB2_2:
	ret;

}


// ===== COMPILED SASS (sm_100) =====

	.target	sm_100

	.elftype	@"ET_EXEC"


//--------------------- .note.nv.tkinfo           --------------------------
	.section	.note.nv.tkinfo,"",@"SHT_NOTE"
	.sectionflags	@"SHF_NOTE_NV_TKINFO"
	.tkinfo
        /*0018*/ 	.word	0x00000002
        /*0030*/ 	.string	""
        /*0030*/ 	.string	"ptxas"
        /*0030*/ 	.string	"Cuda compilation tools, release 13.0, V13.0.88"
        /*0030*/ 	.string	"Build cuda_13.0.r13.0/compiler.36424714_0"
        /*0030*/ 	.string	"-arch sm_100 -m 64 "



//--------------------- .note.nv.cuinfo           --------------------------
	.section	.note.nv.cuinfo,"",@"SHT_NOTE"
	.sectionflags	@"SHF_NOTE_NV_CUINFO"
        /*0018*/ 	.short	0x0002
        /*001a*/ 	.short	0x0064
        /*001c*/ 	.short	0x0082
	.zero		2


//--------------------- .nv.info                  --------------------------
	.section	.nv.info,"",@"SHT_CUDA_INFO"
	.align	4


	//----- nvinfo : EIATTR_REGCOUNT
	.align		4
        /*0000*/ 	.byte	0x04, 0x2f
        /*0002*/ 	.short	(.L_1 - .L_0)
	.align		4
.L_0:
        /*0004*/ 	.word	index@(_Z11gpu_primaryPjii)
        /*0008*/ 	.word	0x00000010


	//----- nvinfo : EIATTR_FRAME_SIZE
	.align		4
.L_1:
        /*000c*/ 	.byte	0x04, 0x11
        /*000e*/ 	.short	(.L_3 - .L_2)
	.align		4
.L_2:
        /*0010*/ 	.word	index@(_Z11gpu_primaryPjii)
        /*0014*/ 	.word	0x00000000


	//----- nvinfo : EIATTR_REGCOUNT
	.align		4
.L_3:
        /*0018*/ 	.byte	0x04, 0x2f
        /*001a*/ 	.short	(.L_5 - .L_4)
	.align		4
.L_4:
        /*001c*/ 	.word	index@(_Z10gpu_phase2Pjiii)
        /*0020*/ 	.word	0x00000011


	//----- nvinfo : EIATTR_FRAME_SIZE
	.align		4
.L_5:
        /*0024*/ 	.byte	0x04, 0x11
        /*0026*/ 	.short	(.L_7 - .L_6)
	.align		4
.L_6:
        /*0028*/ 	.word	index@(_Z10gpu_phase2Pjiii)
        /*002c*/ 	.word	0x00000000


	//----- nvinfo : EIATTR_REGCOUNT
	.align		4
.L_7:
        /*0030*/ 	.byte	0x04, 0x2f
        /*0032*/ 	.short	(.L_9 - .L_8)
	.align		4
.L_8:
        /*0034*/ 	.word	index@(_Z10gpu_phase3Pjiii)
        /*0038*/ 	.word	0x0000001f


	//----- nvinfo : EIATTR_FRAME_SIZE
	.align		4
.L_9:
        /*003c*/ 	.byte	0x04, 0x11
        /*003e*/ 	.short	(.L_11 - .L_10)
	.align		4
.L_10:
        /*0040*/ 	.word	index@(_Z10gpu_phase3Pjiii)
        /*0044*/ 	.word	0x00000000


	//----- nvinfo : EIATTR_MIN_STACK_SIZE
	.align		4
.L_11:
        /*0048*/ 	.byte	0x04, 0x12
        /*004a*/ 	.short	(.L_13 - .L_12)
	.align		4
.L_12:
        /*004c*/ 	.word	index@(_Z10gpu_phase3Pjiii)
        /*0050*/ 	.word	0x00000000


	//----- nvinfo : EIATTR_MIN_STACK_SIZE
	.align		4
.L_13:
        /*0054*/ 	.byte	0x04, 0x12
        /*0056*/ 	.short	(.L_15 - .L_14)
	.align		4
.L_14:
        /*0058*/ 	.word	index@(_Z10gpu_phase2Pjiii)
        /*005c*/ 	.word	0x00000000


	//----- nvinfo : EIATTR_MIN_STACK_SIZE
	.align		4
.L_15:
        /*0060*/ 	.byte	0x04, 0x12
        /*0062*/ 	.short	(.L_17 - .L_16)
	.align		4
.L_16:
        /*0064*/ 	.word	index@(_Z11gpu_primaryPjii)
        /*0068*/ 	.word	0x00000000
.L_17:


//--------------------- .nv.compat                --------------------------
	.section	.nv.compat,"",@"SHT_CUDA_COMPAT_INFO"
	.align	4
        /*0000*/ 	.byte	0x02, 0x09, 0x00, 0x00, 0x02, 0x02, 0x01, 0x00, 0x02, 0x05, 0x05, 0x00, 0x03, 0x07, 0x01, 0x01
        /*0010*/ 	.byte	0x02, 0x03, 0x00, 0x00, 0x02, 0x06, 0x01, 0x00, 0x04, 0x0b, 0x08, 0x00, 0x09, 0x00, 0x00, 0x00
        /*0020*/ 	.byte	0x00, 0x00, 0x00, 0x00


//--------------------- .nv.info._Z10gpu_phase3Pjiii --------------------------
	.section	.nv.info._Z10gpu_phase3Pjiii,"",@"SHT_CUDA_INFO"
	.sectionflags	@""
	.align	4


	//----- nvinfo : EIATTR_CUDA_API_VERSION
	.align		4
        /*0000*/ 	.byte	0x04, 0x37
        /*0002*/ 	.short	(.L_19 - .L_18)
.L_18:
        /*0004*/ 	.word	0x00000082


	//----- nvinfo : EIATTR_KPARAM_INFO
	.align		4
.L_19:
        /*0008*/ 	.byte	0x04, 0x17
        /*000a*/ 	.short	(.L_21 - .L_20)
.L_20:
        /*000c*/ 	.word	0x00000000
        /*0010*/ 	.short	0x0003
        /*0012*/ 	.short	0x0010
        /*0014*/ 	.byte	0x00, 0xf0, 0x11, 0x00


	//----- nvinfo : EIATTR_KPARAM_INFO
	.align		4
.L_21:
        /*0018*/ 	.byte	0x04, 0x17
        /*001a*/ 	.short	(.L_23 - .L_22)
.L_22:
        /*001c*/ 	.word	0x00000000
        /*0020*/ 	.short	0x0002
        /*0022*/ 	.short	0x000c
        /*0024*/ 	.byte	0x00, 0xf0, 0x11, 0x00


	//----- nvinfo : EIATTR_KPARAM_INFO
	.align		4
.L_23:
        /*0028*/ 	.byte	0x04, 0x17
        /*002a*/ 	.short	(.L_25 - .L_24)
.L_24:
        /*002c*/ 	.word	0x00000000
        /*0030*/ 	.short	0x0001
        /*0032*/ 	.short	0x0008
        /*0034*/ 	.byte	0x00, 0xf0, 0x11, 0x00


	//----- nvinfo : EIATTR_KPARAM_INFO
	.align		4
.L_25:
        /*0038*/ 	.byte	0x04, 0x17
        /*003a*/ 	.short	(.L_27 - .L_26)
.L_26:
        /*003c*/ 	.word	0x00000000
        /*0040*/ 	.short	0x0000
        /*0042*/ 	.short	0x0000
        /*0044*/ 	.byte	0x00, 0xf5, 0x21, 0x00


	//----- nvinfo : EIATTR_SPARSE_MMA_MASK
	.align		4
.L_27:
        /*0048*/ 	.byte	0x03, 0x50
        /*004a*/ 	.short	0x0000


	//----- nvinfo : EIATTR_MAXREG_COUNT
	.align		4
        /*004c*/ 	.byte	0x03, 0x1b
        /*004e*/ 	.short	0x00ff


	//----- nvinfo : EIATTR_NUM_BARRIERS
	.align		4
        /*0050*/ 	.byte	0x02, 0x4c
        /*0052*/ 	.byte	0x01
	.zero		1


	//----- nvinfo : EIATTR_MERCURY_ISA_VERSION
	.align		4
        /*0054*/ 	.byte	0x03, 0x5f
        /*0056*/ 	.short	0x0101


	//----- nvinfo : EIATTR_VRC_CTA_INIT_COUNT
	.align		4
        /*0058*/ 	.byte	0x02, 0x4a
	.zero		1
	.zero		1


	//----- nvinfo : EIATTR_EXIT_INSTR_OFFSETS
	.align		4
        /*005c*/ 	.byte	0x04, 0x1c
        /*005e*/ 	.short	(.L_29 - .L_28)


	//   ....[0]....
.L_28:
        /*0060*/ 	.word	0x000007e0


	//   ....[1]....
        /*0064*/ 	.word	0x00000810


	//----- nvinfo : EIATTR_CBANK_PARAM_SIZE
	.align		4
.L_29:
        /*0068*/ 	.byte	0x03, 0x19
        /*006a*/ 	.short	0x0014


	//----- nvinfo : EIATTR_PARAM_CBANK
	.align		4
        /*006c*/ 	.byte	0x04, 0x0a
        /*006e*/ 	.short	(.L_31 - .L_30)
	.align		4
.L_30:
        /*0070*/ 	.word	index@(.nv.constant0._Z10gpu_phase3Pjiii)
        /*0074*/ 	.short	0x0380
        /*0076*/ 	.short	0x0014


	//----- nvinfo : EIATTR_SW_WAR
	.align		4
.L_31:
        /*0078*/ 	.byte	0x04, 0x36
        /*007a*/ 	.short	(.L_33 - .L_32)
.L_32:
        /*007c*/ 	.word	0x00000008
.L_33:


//--------------------- .nv.info._Z10gpu_phase2Pjiii --------------------------
	.section	.nv.info._Z10gpu_phase2Pjiii,"",@"SHT_CUDA_INFO"
	.sectionflags	@""
	.align	4


	//----- nvinfo : EIATTR_CUDA_API_VERSION
	.align		4
        /*0000*/ 	.byte	0x04, 0x37
        /*0002*/ 	.short	(.L_35 - .L_34)
.L_34:
        /*0004*/ 	.word	0x00000082


	//----- nvinfo : EIATTR_KPARAM_INFO
	.align		4
.L_35:
        /*0008*/ 	.byte	0x04, 0x17
        /*000a*/ 	.short	(.L_37 - .L_36)
.L_36:
        /*000c*/ 	.word	0x00000000
        /*0010*/ 	.short	0x0003
        /*0012*/ 	.short	0x0010
        /*0014*/ 	.byte	0x00, 0xf0, 0x11, 0x00


	//----- nvinfo : EIATTR_KPARAM_INFO
	.align		4
.L_37:
        /*0018*/ 	.byte	0x04, 0x17
        /*001a*/ 	.short	(.L_39 - .L_38)
.L_38:
        /*001c*/ 	.word	0x00000000
        /*0020*/ 	.short	0x0002
        /*0022*/ 	.short	0x000c
        /*0024*/ 	.byte	0x00, 0xf0, 0x11, 0x00


	//----- nvinfo : EIATTR_KPARAM_INFO
	.align		4
.L_39:
        /*0028*/ 	.byte	0x04, 0x17
        /*002a*/ 	.short	(.L_41 - .L_40)
.L_40:
        /*002c*/ 	.word	0x00000000
        /*0030*/ 	.short	0x0001
        /*0032*/ 	.short	0x0008
        /*0034*/ 	.byte	0x00, 0xf0, 0x11, 0x00


	//----- nvinfo : EIATTR_KPARAM_INFO
	.align		4
.L_41:
        /*0038*/ 	.byte	0x04, 0x17
        /*003a*/ 	.short	(.L_43 - .L_42)
.L_42:
        /*003c*/ 	.word	0x00000000
        /*0040*/ 	.short	0x0000
        /*0042*/ 	.short	0x0000
        /*0044*/ 	.byte	0x00, 0xf5, 0x21, 0x00


	//----- nvinfo : EIATTR_SPARSE_MMA_MASK
	.align		4
.L_43:
        /*0048*/ 	.byte	0x03, 0x50
        /*004a*/ 	.short	0x0000


	//----- nvinfo : EIATTR_MAXREG_COUNT
	.align		4
        /*004c*/ 	.byte	0x03, 0x1b
        /*004e*/ 	.short	0x00ff


	//----- nvinfo : EIATTR_NUM_BARRIERS
	.align		4
        /*0050*/ 	.byte	0x02, 0x4c
        /*0052*/ 	.byte	0x01
	.zero		1


	//----- nvinfo : EIATTR_MERCURY_ISA_VERSION
	.align		4
        /*0054*/ 	.byte	0x03, 0x5f
        /*0056*/ 	.short	0x0101


	//----- nvinfo : EIATTR_VRC_CTA_INIT_COUNT
	.align		4
        /*0058*/ 	.byte	0x02, 0x4a
	.zero		1
	.zero		1


	//----- nvinfo : EIATTR_EXIT_INSTR_OFFSETS
	.align		4
        /*005c*/ 	.byte	0x04, 0x1c
        /*005e*/ 	.short	(.L_45 - .L_44)


	//   ....[0]....
.L_44:
        /*0060*/ 	.word	0x00000530


	//   ....[1]....
        /*0064*/ 	.word	0x00000560


	//----- nvinfo : EIATTR_CBANK_PARAM_SIZE
	.align		4
.L_45:
        /*0068*/ 	.byte	0x03, 0x19
        /*006a*/ 	.short	0x0014


	//----- nvinfo : EIATTR_PARAM_CBANK
	.align		4
        /*006c*/ 	.byte	0x04, 0x0a
        /*006e*/ 	.short	(.L_47 - .L_46)
	.align		4
.L_46:
        /*0070*/ 	.word	index@(.nv.constant0._Z10gpu_phase2Pjiii)
        /*0074*/ 	.short	0x0380
        /*0076*/ 	.short	0x0014


	//----- nvinfo : EIATTR_SW_WAR
	.align		4
.L_47:
        /*0078*/ 	.byte	0x04, 0x36
        /*007a*/ 	.short	(.L_49 - .L_48)
.L_48:
        /*007c*/ 	.word	0x00000008
.L_49:


//--------------------- .nv.info._Z11gpu_primaryPjii --------------------------
	.section	.nv.info._Z11gpu_primaryPjii,"",@"SHT_CUDA_INFO"
	.sectionflags	@""
	.align	4


	//----- nvinfo : EIATTR_CUDA_API_VERSION
	.align		4
        /*0000*/ 	.byte	0x04, 0x37
        /*0002*/ 	.short	(.L_51 - .L_50)
.L_50:
        /*0004*/ 	.word	0x00000082


	//----- nvinfo : EIATTR_KPARAM_INFO
	.align		4
.L_51:
        /*0008*/ 	.byte	0x04, 0x17
        /*000a*/ 	.short	(.L_53 - .L_52)
.L_52:
        /*000c*/ 	.word	0x00000000
        /*0010*/ 	.short	0x0002
        /*0012*/ 	.short	0x000c
        /*0014*/ 	.byte	0x00, 0xf0, 0x11, 0x00


	//----- nvinfo : EIATTR_KPARAM_INFO
	.align		4
.L_53:
        /*0018*/ 	.byte	0x04, 0x17
        /*001a*/ 	.short	(.L_55 - .L_54)
.L_54:
        /*001c*/ 	.word	0x00000000
        /*0020*/ 	.short	0x0001
        /*0022*/ 	.short	0x0008
        /*0024*/ 	.byte	0x00, 0xf0, 0x11, 0x00


	//----- nvinfo : EIATTR_KPARAM_INFO
	.align		4
.L_55:
        /*0028*/ 	.byte	0x04, 0x17
        /*002a*/ 	.short	(.L_57 - .L_56)
.L_56:
        /*002c*/ 	.word	0x00000000
        /*0030*/ 	.short	0x0000
        /*0032*/ 	.short	0x0000
        /*0034*/ 	.byte	0x00, 0xf5, 0x21, 0x00


	//----- nvinfo : EIATTR_SPARSE_MMA_MASK
	.align		4
.L_57:
        /*0038*/ 	.byte	0x03, 0x50
        /*003a*/ 	.short	0x0000


	//----- nvinfo : EIATTR_MAXREG_COUNT
	.align		4
        /*003c*/ 	.byte	0x03, 0x1b
        /*003e*/ 	.short	0x00ff


	//----- nvinfo : EIATTR_NUM_BARRIERS
	.align		4
        /*0040*/ 	.byte	0x02, 0x4c
        /*0042*/ 	.byte	0x01
	.zero		1


	//----- nvinfo : EIATTR_MERCURY_ISA_VERSION
	.align		4
        /*0044*/ 	.byte	0x03, 0x5f
        /*0046*/ 	.short	0x0101


	//----- nvinfo : EIATTR_VRC_CTA_INIT_COUNT
	.align		4
        /*0048*/ 	.byte	0x02, 0x4a
	.zero		1
	.zero		1


	//----- nvinfo : EIATTR_EXIT_INSTR_OFFSETS
	.align		4
        /*004c*/ 	.byte	0x04, 0x1c
        /*004e*/ 	.short	(.L_59 - .L_58)


	//   ....[0]....
.L_58:
        /*0050*/ 	.word	0x00000960


	//   ....[1]....
        /*0054*/ 	.word	0x00000980


	//----- nvinfo : EIATTR_CBANK_PARAM_SIZE
	.align		4
.L_59:
        /*0058*/ 	.byte	0x03, 0x19
        /*005a*/ 	.short	0x0010


	//----- nvinfo : EIATTR_PARAM_CBANK
	.align		4
        /*005c*/ 	.byte	0x04, 0x0a
        /*005e*/ 	.short	(.L_61 - .L_60)
	.align		4
.L_60:
        /*0060*/ 	.word	index@(.nv.constant0._Z11gpu_primaryPjii)
        /*0064*/ 	.short	0x0380
        /*0066*/ 	.short	0x0010


	//----- nvinfo : EIATTR_SW_WAR
	.align		4
.L_61:
        /*0068*/ 	.byte	0x04, 0x36
        /*006a*/ 	.short	(.L_63 - .L_62)
.L_62:
        /*006c*/ 	.word	0x00000008
.L_63:


//--------------------- .nv.callgraph             --------------------------
	.section	.nv.callgraph,"",@"SHT_CUDA_CALLGRAPH"
	.align	4
	.sectionentsize	8
	.align		4
        /*0000*/ 	.word	0x00000000
	.align		4
        /*0004*/ 	.word	0xffffffff
	.align		4
        /*0008*/ 	.word	0x00000000
	.align		4
        /*000c*/ 	.word	0xfffffffe
	.align		4
        /*0010*/ 	.word	0x00000000
	.align		4
        /*0014*/ 	.word	0xfffffffd
	.align		4
        /*0018*/ 	.word	0x00000000
	.align		4
        /*001c*/ 	.word	0xfffffffc


//--------------------- .text._Z10gpu_phase3Pjiii --------------------------
	.section	.text._Z10gpu_phase3Pjiii,"ax",@progbits
	.align	128
        .global         _Z10gpu_phase3Pjiii
        .type           _Z10gpu_phase3Pjiii,@function
        .size           _Z10gpu_phase3Pjiii,(.L_x_4 - _Z10gpu_phase3Pjiii)
        .other          _Z10gpu_phase3Pjiii,@"STO_CUDA_ENTRY STV_DEFAULT"
_Z10gpu_phase3Pjiii:
.text._Z10gpu_phase3Pjiii:
[----:B------:R-:W-:Y:S08]  /*0000*/  LDC R1, c[0x0][0x37c] ;  /* 0x0000df00ff017b82 */ /* 0x000ff00000000800 */
[----:B------:R-:W0:Y:S01]  /*0010*/  S2UR UR7, SR_CTAID.Y ;  /* 0x00000000000779c3 */ /* 0x000e220000002600 */
[----:B------:R-:W0:Y:S01]  /*0020*/  LDCU UR10, c[0x0][0x390] ;  /* 0x00007200ff0a77ac */ /* 0x000e220008000800 */
[----:B------:R-:W1:Y:S01]  /*0030*/  S2R R8, SR_TID.Y ;  /* 0x0000000000087919 */ /* 0x000e620000002200 */
[----:B------:R-:W1:Y:S01]  /*0040*/  LDCU.64 UR12, c[0x0][0x388] ;  /* 0x00007100ff0c77ac */ /* 0x000e620008000a00 */
[----:B------:R-:W2:Y:S04]  /*0050*/  S2R R13, SR_TID.X ;  /* 0x00000000000d7919 */ /* 0x000ea80000002100 */
[----:B------:R-:W3:Y:S01]  /*0060*/  S2UR UR6, SR_CTAID.X ;  /* 0x00000000000679c3 */ /* 0x000ee20000002500 */
[----:B------:R-:W4:Y:S07]  /*0070*/  LDCU.64 UR8, c[0x0][0x358] ;  /* 0x00006b00ff0877ac */ /* 0x000f2e0008000a00 */
[----:B------:R-:W5:Y:S01]  /*0080*/  LDC.64 R4, c[0x0][0x380] ;  /* 0x0000e000ff047b82 */ /* 0x000f620000000a00 */
[----:B0-----:R-:W-:-:S02]  /*0090*/  UISETP.GE.U32.AND UP1, UPT, UR7, UR10, UPT ;  /* 0x0000000a0700728c */ /* 0x001fc4000bf26070 */
[----:B------:R-:W-:Y:S02]  /*00a0*/  UIADD3 UR5, UPT, UPT, UR7, 0x1, URZ ;  /* 0x0000000107057890 */ /* 0x000fe4000fffe0ff */
[----:B---3--:R-:W-:Y:S02]  /*00b0*/  UISETP.GE.U32.AND UP0, UPT, UR6, UR10, UPT ;  /* 0x0000000a0600728c */ /* 0x008fe4000bf06070 */
[----:B------:R-:W-:Y:S01]  /*00c0*/  UIADD3 UR4, UPT, UPT, UR6, 0x1, URZ ;  /* 0x0000000106047890 */ /* 0x000fe2000fffe0ff */
[----:B-1----:R-:W-:-:S04]  /*00d0*/  VIADD R0, R8, UR13 ;  /* 0x0000000d08007c36 */ /* 0x002fc80008000000 */
[----:B------:R-:W-:Y:S01]  /*00e0*/  @!UP1 UIADD3 UR5, UPT, UPT, UR7, URZ, URZ ;  /* 0x000000ff07059290 */ /* 0x000fe2000fffe0ff */
[----:B--2---:R-:W-:-:S05]  /*00f0*/  VIADD R3, R13, UR13 ;  /* 0x0000000d0d037c36 */ /* 0x004fca0008000000 */
[----:B------:R-:W-:Y:S01]  /*0100*/  IMAD.U32 R17, RZ, RZ, UR5 ;  /* 0x00000005ff117e24 */ /* 0x000fe2000f8e00ff */
[----:B------:R-:W-:-:S03]  /*0110*/  @!UP0 UIADD3 UR4, UPT, UPT, UR6, URZ, URZ ;  /* 0x000000ff06048290 */ /* 0x000fc6000fffe0ff */
[----:B------:R-:W-:-:S03]  /*0120*/  VIADD R17, R17, -UR10 ;  /* 0x8000000a11117c36 */ /* 0x000fc60008000000 */
[----:B------:R-:W-:Y:S02]  /*0130*/  IMAD.U32 R2, RZ, RZ, UR4 ;  /* 0x00000004ff027e24 */ /* 0x000fe4000f8e00ff */
[----:B------:R-:W-:Y:S02]  /*0140*/  IMAD R17, R17, 0x20, R0 ;  /* 0x0000002011117824 */ /* 0x000fe400078e0200 */
[----:B------:R-:W-:Y:S02]  /*0150*/  VIADD R2, R2, -UR10 ;  /* 0x8000000a02027c36 */ /* 0x000fe40008000000 */
[--C-:B------:R-:W-:Y:S02]  /*0160*/  IMAD R7, R17, UR12, R3.reuse ;  /* 0x0000000c11077c24 */ /* 0x100fe4000f8e0203 */
[----:B------:R-:W-:Y:S02]  /*0170*/  IMAD R2, R2, 0x20, R3 ;  /* 0x0000002002027824 */ /* 0x000fe400078e0203 */
[----:B-----5:R-:W-:-:S04]  /*0180*/  IMAD.WIDE.U32 R6, R7, 0x4, R4 ;  /* 0x0000000407067825 */ /* 0x020fc800078e0004 */
[--C-:B------:R-:W-:Y:S01]  /*0190*/  IMAD R19, R17, UR12, R2.reuse ;  /* 0x0000000c11137c24 */ /* 0x100fe2000f8e0202 */
[----:B----4-:R-:W2:Y:S01]  /*01a0*/  LDG.E R12, desc[UR8][R6.64] ;  /* 0x00000008060c7981 */ /* 0x010ea2000c1e1900 */
[----:B------:R-:W-:Y:S02]  /*01b0*/  IMAD R3, R0, UR12, R2 ;  /* 0x0000000c00037c24 */ /* 0x000fe4000f8e0202 */
[----:B------:R-:W-:-:S04]  /*01c0*/  IMAD.WIDE R18, R19, 0x4, R4 ;  /* 0x0000000413127825 */ /* 0x000fc800078e0204 */
[----:B------:R-:W-:Y:S01]  /*01d0*/  IMAD.WIDE.U32 R4, R3, 0x4, R4 ;  /* 0x0000000403047825 */ /* 0x000fe200078e0004 */
[----:B------:R-:W3:Y:S04]  /*01e0*/  LDG.E R9, desc[UR8][R18.64] ;  /* 0x0000000812097981 */ /* 0x000ee8000c1e1900 */
[----:B------:R-:W4:Y:S01]  /*01f0*/  LDG.E R14, desc[UR8][R4.64] ;  /* 0x00000008040e7981 */ /* 0x000f22000c1e1900 */
[----:B------:R-:W0:Y:S01]  /*0200*/  S2UR UR7, SR_CgaCtaId ;  /* 0x00000000000779c3 */ /* 0x000e220000008800 */
[----:B------:R-:W-:Y:S02]  /*0210*/  UMOV UR4, 0x400 ;  /* 0x0000040000047882 */ /* 0x000fe40000000000 */
[----:B------:R-:W-:Y:S02]  /*0220*/  UIADD3 UR5, UPT, UPT, UR4, 0x2000, URZ ;  /* 0x0000200004057890 */ /* 0x000fe4000fffe0ff */
[----:B------:R-:W-:-:S02]  /*0230*/  UIADD3 UR6, UPT, UPT, UR4, 0x1000, URZ ;  /* 0x0000100004067890 */ /* 0x000fc4000fffe0ff */
[----:B0-----:R-:W-:Y:S02]  /*0240*/  ULEA UR4, UR7, UR4, 0x18 ;  /* 0x0000000407047291 */ /* 0x001fe4000f8ec0ff */
[----:B------:R-:W-:Y:S02]  /*0250*/  ULEA UR5, UR7, UR5, 0x18 ;  /* 0x0000000507057291 */ /* 0x000fe4000f8ec0ff */
[----:B------:R-:W-:Y:S02]  /*0260*/  ULEA UR6, UR7, UR6, 0x18 ;  /* 0x0000000607067291 */ /* 0x000fe4000f8ec0ff */
[C---:B------:R-:W-:Y:S02]  /*0270*/  LEA R0, R8.reuse, UR4, 0x7 ;  /* 0x0000000408007c11 */ /* 0x040fe4000f8e38ff */
[----:B------:R-:W-:Y:S02]  /*0280*/  LEA R16, R8, UR5, 0x7 ;  /* 0x0000000508107c11 */ /* 0x000fe4000f8e38ff */
[C---:B------:R-:W-:Y:S01]  /*0290*/  LEA R3, R13.reuse, UR6, 0x2 ;  /* 0x000000060d037c11 */ /* 0x040fe2000f8e10ff */
[----:B------:R-:W-:-:S02]  /*02a0*/  IMAD R0, R13, 0x4, R0 ;  /* 0x000000040d007824 */ /* 0x000fc400078e0200 */
[----:B------:R-:W-:Y:S02]  /*02b0*/  IMAD R13, R13, 0x4, R16 ;  /* 0x000000040d0d7824 */ /* 0x000fe400078e0210 */
[----:B------:R-:W-:Y:S01]  /*02c0*/  IMAD R15, R8, 0x80, R3 ;  /* 0x00000080080f7824 */ /* 0x000fe200078e0203 */
[----:B------:R-:W-:-:S04]  /*02d0*/  VIMNMX R2, PT, PT, R17, R2, !PT ;  /* 0x0000000211027248 */ /* 0x000fc80007fe0100 */
[----:B------:R-:W-:Y:S01]  /*02e0*/  ISETP.GE.AND P0, PT, R2, UR12, PT ;  /* 0x0000000c02007c0c */ /* 0x000fe2000bf06270 */
[----:B---3--:R-:W-:Y:S04]  /*02f0*/  STS [R0], R9 ;  /* 0x0000000900007388 */ /* 0x008fe80000000800 */
[----:B--2---:R-:W-:Y:S04]  /*0300*/  STS [R13], R12 ;  /* 0x0000000c0d007388 */ /* 0x004fe80000000800 */
[----:B----4-:R-:W-:Y:S01]  /*0310*/  STS [R15], R14 ;  /* 0x0000000e0f007388 */ /* 0x010fe20000000800 */
[----:B------:R-:W-:Y:S06]  /*0320*/  BAR.SYNC.DEFER_BLOCKING 0x0 ;  /* 0x0000000000007b1d */ /* 0x000fec0000010000 */
[----:B------:R-:W-:Y:S04]  /*0330*/  LDS R25, [R0] ;  /* 0x0000000000197984 */ /* 0x000fe80000000800 */
[----:B------:R-:W-:Y:S04]  /*0340*/  LDS R22, [R3] ;  /* 0x0000000003167984 */ /* 0x000fe80000000800 */
[----:B------:R-:W0:Y:S04]  /*0350*/  LDS.128 R4, [R16] ;  /* 0x0000000010047984 */ /* 0x000e280000000c00 */
[----:B------:R-:W1:Y:S04]  /*0360*/  LDS R26, [R3+0x80] ;  /* 0x00008000031a7984 */ /* 0x000e680000000800 */
[----:B------:R-:W2:Y:S04]  /*0370*/  LDS R21, [R3+0x100] ;  /* 0x0001000003157984 */ /* 0x000ea80000000800 */
[----:B------:R-:W3:Y:S04]  /*0380*/  LDS R20, [R3+0x180] ;  /* 0x0001800003147984 */ /* 0x000ee80000000800 */
[----:B------:R-:W-:Y:S04]  /*0390*/  LDS R27, [R3+0x200] ;  /* 0x00020000031b7984 */ /* 0x000fe80000000800 */
[----:B------:R-:W4:Y:S04]  /*03a0*/  LDS.128 R8, [R16+0x10] ;  /* 0x0000100010087984 */ /* 0x000f280000000c00 */
[----:B------:R-:W5:Y:S04]  /*03b0*/  LDS R24, [R3+0x280] ;  /* 0x0002800003187984 */ /* 0x000f680000000800 */
[----:B------:R-:W5:Y:S04]  /*03c0*/  LDS R23, [R3+0x300] ;  /* 0x0003000003177984 */ /* 0x000f680000000800 */
[----:B------:R-:W-:Y:S01]  /*03d0*/  LDS.128 R12, [R16+0x20] ;  /* 0x00002000100c7984 */ /* 0x000fe20000000c00 */
[----:B0-----:R-:W-:-:S03]  /*03e0*/  VIADDMNMX.U32 R4, R22, R4, R25, PT ;  /* 0x0000000416047246 */ /* 0x001fc60003800019 */
[----:B------:R-:W0:Y:S04]  /*03f0*/  LDS R22, [R3+0x380] ;  /* 0x0003800003167984 */ /* 0x000e280000000800 */
[----:B------:R-:W0:Y:S01]  /*0400*/  LDS R25, [R3+0x400] ;  /* 0x0004000003197984 */ /* 0x000e220000000800 */
[----:B-1----:R-:W-:-:S03]  /*0410*/  VIADDMNMX.U32 R4, R26, R5, R4, PT ;  /* 0x000000051a047246 */ /* 0x002fc60003800004 */
[----:B------:R-:W1:Y:S01]  /*0420*/  LDS R26, [R3+0x480] ;  /* 0x00048000031a7984 */ /* 0x000e620000000800 */
[----:B--2---:R-:W-:-:S03]  /*0430*/  VIADDMNMX.U32 R4, R21, R6, R4, PT ;  /* 0x0000000615047246 */ /* 0x004fc60003800004 */
[----:B------:R-:W2:Y:S01]  /*0440*/  LDS R21, [R3+0x500] ;  /* 0x0005000003157984 */ /* 0x000ea20000000800 */
[----:B---3--:R-:W-:-:S03]  /*0450*/  VIADDMNMX.U32 R4, R20, R7, R4, PT ;  /* 0x0000000714047246 */ /* 0x008fc60003800004 */
[----:B------:R-:W3:Y:S01]  /*0460*/  LDS R20, [R3+0x580] ;  /* 0x0005800003147984 */ /* 0x000ee20000000800 */
[----:B----4-:R-:W-:-:S03]  /*0470*/  VIADDMNMX.U32 R4, R27, R8, R4, PT ;  /* 0x000000081b047246 */ /* 0x010fc60003800004 */
[----:B------:R-:W-:Y:S01]  /*0480*/  LDS R27, [R3+0x600] ;  /* 0x00060000031b7984 */ /* 0x000fe20000000800 */
[----:B-----5:R-:W-:-:S03]  /*0490*/  VIADDMNMX.U32 R9, R24, R9, R4, PT ;  /* 0x0000000918097246 */ /* 0x020fc60003800004 */
[----:B------:R-:W4:Y:S04]  /*04a0*/  LDS.128 R4, [R16+0x30] ;  /* 0x0000300010047984 */ /* 0x000f280000000c00 */
[----:B------:R-:W5:Y:S01]  /*04b0*/  LDS R24, [R3+0x680] ;  /* 0x0006800003187984 */ /* 0x000f620000000800 */
[----:B------:R-:W-:-:S03]  /*04c0*/  VIADDMNMX.U32 R9, R23, R10, R9, PT ;  /* 0x0000000a17097246 */ /* 0x000fc60003800009 */
[----:B------:R-:W5:Y:S01]  /*04d0*/  LDS R23, [R3+0x700] ;  /* 0x0007000003177984 */ /* 0x000f620000000800 */
[----:B0-----:R-:W-:-:S03]  /*04e0*/  VIADDMNMX.U32 R9, R22, R11, R9, PT ;  /* 0x0000000b16097246 */ /* 0x001fc60003800009 */
[----:B------:R-:W0:Y:S01]  /*04f0*/  LDS R22, [R3+0x780] ;  /* 0x0007800003167984 */ /* 0x000e220000000800 */
[----:B------:R-:W-:-:S03]  /*0500*/  VIADDMNMX.U32 R9, R25, R12, R9, PT ;  /* 0x0000000c19097246 */ /* 0x000fc60003800009 */
[----:B------:R-:W-:Y:S01]  /*0510*/  LDS R25, [R3+0x800] ;  /* 0x0008000003197984 */ /* 0x000fe20000000800 */
[----:B-1----:R-:W-:-:S03]  /*0520*/  VIADDMNMX.U32 R13, R26, R13, R9, PT ;  /* 0x0000000d1a0d7246 */ /* 0x002fc60003800009 */
[----:B------:R-:W1:Y:S01]  /*0530*/  LDS.128 R8, [R16+0x40] ;  /* 0x0000400010087984 */ /* 0x000e620000000c00 */
[----:B--2---:R-:W-:-:S03]  /*0540*/  VIADDMNMX.U32 R13, R21, R14, R13, PT ;  /* 0x0000000e150d7246 */ /* 0x004fc6000380000d */
[----:B------:R-:W2:Y:S01]  /*0550*/  LDS R26, [R3+0x880] ;  /* 0x00088000031a7984 */ /* 0x000ea20000000800 */
[----:B---3--:R-:W-:-:S03]  /*0560*/  VIADDMNMX.U32 R13, R20, R15, R13, PT ;  /* 0x0000000f140d7246 */ /* 0x008fc6000380000d */
[----:B------:R-:W3:Y:S04]  /*0570*/  LDS R21, [R3+0x900] ;  /* 0x0009000003157984 */ /* 0x000ee80000000800 */
[----:B------:R-:W3:Y:S01]  /*0580*/  LDS R20, [R3+0x980] ;  /* 0x0009800003147984 */ /* 0x000ee20000000800 */
[----:B----4-:R-:W-:-:S03]  /*0590*/  VIADDMNMX.U32 R4, R27, R4, R13, PT ;  /* 0x000000041b047246 */ /* 0x010fc6000380000d */
[----:B------:R-:W-:Y:S04]  /*05a0*/  LDS R27, [R3+0xa00] ;  /* 0x000a0000031b7984 */ /* 0x000fe80000000800 */
[----:B------:R-:W4:Y:S01]  /*05b0*/  LDS.128 R12, [R16+0x50] ;  /* 0x00005000100c7984 */ /* 0x000f220000000c00 */
[----:B-----5:R-:W-:-:S03]  /*05c0*/  VIADDMNMX.U32 R4, R24, R5, R4, PT ;  /* 0x0000000518047246 */ /* 0x020fc60003800004 */
[----:B------:R-:W5:Y:S01]  /*05d0*/  LDS R24, [R3+0xa80] ;  /* 0x000a800003187984 */ /* 0x000f620000000800 */
[----:B------:R-:W-:-:S03]  /*05e0*/  VIADDMNMX.U32 R4, R23, R6, R4, PT ;  /* 0x0000000617047246 */ /* 0x000fc60003800004 */
[----:B------:R-:W5:Y:S01]  /*05f0*/  LDS R23, [R3+0xb00] ;  /* 0x000b000003177984 */ /* 0x000f620000000800 */
[----:B0-----:R-:W-:-:S03]  /*0600*/  VIADDMNMX.U32 R4, R22, R7, R4, PT ;  /* 0x0000000716047246 */ /* 0x001fc60003800004 */
[----:B------:R-:W0:Y:S01]  /*0610*/  LDS R22, [R3+0xb80] ;  /* 0x000b800003167984 */ /* 0x000e220000000800 */
[----:B-1----:R-:W-:-:S03]  /*0620*/  VIADDMNMX.U32 R4, R25, R8, R4, PT ;  /* 0x0000000819047246 */ /* 0x002fc60003800004 */
[----:B------:R-:W-:Y:S01]  /*0630*/  LDS R25, [R3+0xc00] ;  /* 0x000c000003197984 */ /* 0x000fe20000000800 */
[----:B--2---:R-:W-:-:S03]  /*0640*/  VIADDMNMX.U32 R9, R26, R9, R4, PT ;  /* 0x000000091a097246 */ /* 0x004fc60003800004 */
[----:B------:R-:W1:Y:S01]  /*0650*/  LDS.128 R4, [R16+0x60] ;  /* 0x0000600010047984 */ /* 0x000e620000000c00 */
[----:B---3--:R-:W-:-:S03]  /*0660*/  VIADDMNMX.U32 R9, R21, R10, R9, PT ;  /* 0x0000000a15097246 */ /* 0x008fc60003800009 */
[----:B------:R-:W2:Y:S01]  /*0670*/  LDS R26, [R3+0xc80] ;  /* 0x000c8000031a7984 */ /* 0x000ea20000000800 */
[----:B------:R-:W-:-:S03]  /*0680*/  VIADDMNMX.U32 R9, R20, R11, R9, PT ;  /* 0x0000000b14097246 */ /* 0x000fc60003800009 */
[----:B------:R-:W3:Y:S04]  /*0690*/  LDS R21, [R3+0xd00] ;  /* 0x000d000003157984 */ /* 0x000ee80000000800 */
[----:B------:R-:W-:Y:S01]  /*06a0*/  LDS R20, [R3+0xe80] ;  /* 0x000e800003147984 */ /* 0x000fe20000000800 */
[----:B----4-:R-:W-:-:S03]  /*06b0*/  VIADDMNMX.U32 R9, R27, R12, R9, PT ;  /* 0x0000000c1b097246 */ /* 0x010fc60003800009 */
[----:B------:R-:W4:Y:S01]  /*06c0*/  LDS R12, [R3+0xd80] ;  /* 0x000d8000030c7984 */ /* 0x000f220000000800 */
[----:B-----5:R-:W-:-:S03]  /*06d0*/  VIADDMNMX.U32 R28, R24, R13, R9, PT ;  /* 0x0000000d181c7246 */ /* 0x020fc60003800009 */
[----:B------:R-:W-:Y:S04]  /*06e0*/  LDS R13, [R3+0xe00] ;  /* 0x000e0000030d7984 */ /* 0x000fe80000000800 */
[----:B------:R-:W5:Y:S04]  /*06f0*/  LDS.128 R8, [R16+0x70] ;  /* 0x0000700010087984 */ /* 0x000f680000000c00 */
[----:B------:R-:W5:Y:S04]  /*0700*/  LDS R27, [R3+0xf00] ;  /* 0x000f0000031b7984 */ /* 0x000f680000000800 */
[----:B------:R-:W5:Y:S01]  /*0710*/  LDS R24, [R3+0xf80] ;  /* 0x000f800003187984 */ /* 0x000f620000000800 */
[----:B------:R-:W-:-:S04]  /*0720*/  VIADDMNMX.U32 R14, R23, R14, R28, PT ;  /* 0x0000000e170e7246 */ /* 0x000fc8000380001c */
[----:B0-----:R-:W-:-:S04]  /*0730*/  VIADDMNMX.U32 R14, R22, R15, R14, PT ;  /* 0x0000000f160e7246 */ /* 0x001fc8000380000e */
[----:B-1----:R-:W-:-:S04]  /*0740*/  VIADDMNMX.U32 R4, R25, R4, R14, PT ;  /* 0x0000000419047246 */ /* 0x002fc8000380000e */
[----:B--2---:R-:W-:-:S04]  /*0750*/  VIADDMNMX.U32 R4, R26, R5, R4, PT ;  /* 0x000000051a047246 */ /* 0x004fc80003800004 */
[----:B---3--:R-:W-:-:S04]  /*0760*/  VIADDMNMX.U32 R4, R21, R6, R4, PT ;  /* 0x0000000615047246 */ /* 0x008fc80003800004 */
[----:B----4-:R-:W-:-:S04]  /*0770*/  VIADDMNMX.U32 R4, R12, R7, R4, PT ;  /* 0x000000070c047246 */ /* 0x010fc80003800004 */
[----:B-----5:R-:W-:-:S04]  /*0780*/  VIADDMNMX.U32 R4, R13, R8, R4, PT ;  /* 0x000000080d047246 */ /* 0x020fc80003800004 */
[----:B------:R-:W-:-:S04]  /*0790*/  VIADDMNMX.U32 R4, R20, R9, R4, PT ;  /* 0x0000000914047246 */ /* 0x000fc80003800004 */
[----:B------:R-:W-:-:S04]  /*07a0*/  VIADDMNMX.U32 R4, R27, R10, R4, PT ;  /* 0x0000000a1b047246 */ /* 0x000fc80003800004 */
[----:B------:R-:W-:-:S05]  /*07b0*/  VIADDMNMX.U32 R11, R24, R11, R4, PT ;  /* 0x0000000b180b7246 */ /* 0x000fca0003800004 */
[----:B------:R0:W-:Y:S01]  /*07c0*/  STS [R0], R11 ;  /* 0x0000000b00007388 */ /* 0x0001e20000000800 */
[----:B------:R-:W-:Y:S06]  /*07d0*/  BAR.SYNC.DEFER_BLOCKING 0x0 ;  /* 0x0000000000007b1d */ /* 0x000fec0000010000 */
[----:B------:R-:W-:Y:S05]  /*07e0*/  @P0 EXIT ;  /* 0x000000000000094d */ /* 0x000fea0003800000 */
[----:B------:R-:W1:Y:S04]  /*07f0*/  LDS R3, [R0] ;  /* 0x0000000000037984 */ /* 0x000e680000000800 */
[----:B-1----:R-:W-:Y:S01]  /*0800*/  STG.E desc[UR8][R18.64], R3 ;  /* 0x0000000312007986 */ /* 0x002fe2000c101908 */
[----:B------:R-:W-:Y:S05]  /*0810*/  EXIT ;  /* 0x000000000000794d */ /* 0x000fea0003800000 */
.L_x_0:
[----:B------:R-:W-:-:S00]  /*0820*/  BRA `(.L_x_0) ;  /* 0xfffffffc00fc7947 */ /* 0x000fc0000383ffff */
[----:B------:R-:W-:-:S00]  /*0830*/  NOP ;  /* 0x0000000000007918 */ /* 0x000fc00000000000 */
        /* <DEDUP_REMOVED lines=12> */
.L_x_4:


//--------------------- .text._Z10gpu_phase2Pjiii --------------------------
	.section	.text._Z10gpu_phase2Pjiii,"ax",@progbits
	.align	128
        .global         _Z10gpu_phase2Pjiii
        .type           _Z10gpu_phase2Pjiii,@function
        .size           _Z10gpu_phase2Pjiii,(.L_x_5 - _Z10gpu_phase2Pjiii)
        .other          _Z10gpu_phase2Pjiii,@"STO_CUDA_ENTRY STV_DEFAULT"
_Z10gpu_phase2Pjiii:
.text._Z10gpu_phase2Pjiii:
[----:B------:R-:W-:Y:S08]  /*0000*/  LDC R1, c[0x0][0x37c] ;  /* 0x0000df00ff017b82 */ /* 0x000ff00000000800 */
[----:B------:R-:W0:Y:S01]  /*0010*/  S2UR UR4, SR_CTAID.X ;  /* 0x00000000000479c3 */ /* 0x000e220000002500 */
[----:B------:R-:W1:Y:S01]  /*0020*/  S2R R12, SR_CTAID.Y ;  /* 0x00000000000c7919 */ /* 0x000e620000002600 */
[----:B------:R-:W2:Y:S01]  /*0030*/  LDCU.64 UR6, c[0x0][0x388] ;  /* 0x00007100ff0677ac */ /* 0x000ea20008000a00 */
[----:B------:R-:W3:Y:S01]  /*0040*/  S2R R10, SR_TID.Y ;  /* 0x00000000000a7919 */ /* 0x000ee20000002200 */
[----:B------:R-:W4:Y:S04]  /*0050*/  LDCU.64 UR8, c[0x0][0x358] ;  /* 0x00006b00ff0877ac */ /* 0x000f280008000a00 */
[----:B------:R-:W5:Y:S01]  /*0060*/  LDC R3, c[0x0][0x390] ;  /* 0x0000e400ff037b82 */ /* 0x000f620000000800 */
[----:B------:R-:W2:Y:S07]  /*0070*/  S2R R13, SR_TID.X ;  /* 0x00000000000d7919 */ /* 0x000eae0000002100 */
[----:B------:R-:W4:Y:S01]  /*0080*/  LDC.64 R6, c[0x0][0x380] ;  /* 0x0000e000ff067b82 */ /* 0x000f220000000a00 */
[----:B0-----:R-:W-:-:S06]  /*0090*/  UIADD3 UR5, UPT, UPT, UR4, 0x1, URZ ;  /* 0x0000000104057890 */ /* 0x001fcc000fffe0ff */
[----:B------:R-:W-:Y:S01]  /*00a0*/  IMAD.U32 R0, RZ, RZ, UR5 ;  /* 0x00000005ff007e24 */ /* 0x000fe2000f8e00ff */
[----:B-----5:R-:W-:Y:S01]  /*00b0*/  ISETP.LE.U32.AND P0, PT, R3, UR4, PT ;  /* 0x0000000403007c0c */ /* 0x020fe2000bf03070 */
[----:B--2---:R-:W-:-:S12]  /*00c0*/  VIADD R4, R13, UR7 ;  /* 0x000000070d047c36 */ /* 0x004fd80008000000 */
[----:B------:R-:W-:Y:S01]  /*00d0*/  @!P0 IMAD R0, RZ, RZ, UR4 ;  /* 0x00000004ff008e24 */ /* 0x000fe2000f8e02ff */
[----:B-1----:R-:W-:-:S03]  /*00e0*/  ISETP.NE.AND P0, PT, R12, RZ, PT ;  /* 0x000000ff0c00720c */ /* 0x002fc60003f05270 */
[----:B------:R-:W-:Y:S02]  /*00f0*/  IMAD.IADD R0, R0, 0x1, -R3 ;  /* 0x0000000100007824 */ /* 0x000fe400078e0a03 */
[----:B---3--:R-:W-:Y:S02]  /*0100*/  VIADD R3, R10, UR7 ;  /* 0x000000070a037c36 */ /* 0x008fe40008000000 */
[----:B------:R-:W-:Y:S02]  /*0110*/  IMAD.SHL.U32 R0, R0, 0x20, RZ ;  /* 0x0000002000007824 */ /* 0x000fe400078e00ff */
[----:B------:R-:W-:-:S03]  /*0120*/  IMAD R11, R3, UR6, R4 ;  /* 0x00000006030b7c24 */ /* 0x000fc6000f8e0204 */
[C---:B------:R-:W-:Y:S02]  /*0130*/  SEL R2, R0.reuse, RZ, P0 ;  /* 0x000000ff00027207 */ /* 0x040fe40000000000 */
[----:B------:R-:W-:-:S03]  /*0140*/  SEL R5, R0, RZ, !P0 ;  /* 0x000000ff00057207 */ /* 0x000fc60004000000 */
[----:B------:R-:W-:Y:S02]  /*0150*/  IMAD.IADD R0, R2, 0x1, R3 ;  /* 0x0000000102007824 */ /* 0x000fe400078e0203 */
[----:B------:R-:W-:-:S04]  /*0160*/  IMAD.IADD R5, R5, 0x1, R4 ;  /* 0x0000000105057824 */ /* 0x000fc800078e0204 */
[----:B------:R-:W-:-:S04]  /*0170*/  IMAD R9, R0, UR6, R5 ;  /* 0x0000000600097c24 */ /* 0x000fc8000f8e0205 */
[----:B----4-:R-:W-:-:S04]  /*0180*/  IMAD.WIDE R2, R9, 0x4, R6 ;  /* 0x0000000409027825 */ /* 0x010fc800078e0206 */
[----:B------:R-:W-:Y:S02]  /*0190*/  IMAD.WIDE.U32 R8, R11, 0x4, R6 ;  /* 0x000000040b087825 */ /* 0x000fe400078e0006 */
[----:B------:R-:W2:Y:S04]  /*01a0*/  LDG.E R7, desc[UR8][R2.64] ;  /* 0x0000000802077981 */ /* 0x000ea8000c1e1900 */
[----:B------:R-:W3:Y:S01]  /*01b0*/  LDG.E R8, desc[UR8][R8.64] ;  /* 0x0000000808087981 */ /* 0x000ee2000c1e1900 */
[----:B------:R-:W0:Y:S01]  /*01c0*/  S2UR UR6, SR_CgaCtaId ;  /* 0x00000000000679c3 */ /* 0x000e220000008800 */
[----:B------:R-:W-:Y:S01]  /*01d0*/  UMOV UR4, 0x400 ;  /* 0x0000040000047882 */ /* 0x000fe20000000000 */
[----:B------:R-:W-:Y:S01]  /*01e0*/  IMAD.SHL.U32 R4, R13, 0x4, RZ ;  /* 0x000000040d047824 */ /* 0x000fe200078e00ff */
[----:B------:R-:W-:-:S02]  /*01f0*/  UIADD3 UR5, UPT, UPT, UR4, 0x1000, URZ ;  /* 0x0000100004057890 */ /* 0x000fc4000fffe0ff */
[----:B0-----:R-:W-:Y:S02]  /*0200*/  ULEA UR4, UR6, UR4, 0x18 ;  /* 0x0000000406047291 */ /* 0x001fe4000f8ec0ff */
[----:B------:R-:W-:-:S03]  /*0210*/  ULEA UR5, UR6, UR5, 0x18 ;  /* 0x0000000506057291 */ /* 0x000fc6000f8ec0ff */
[----:B------:R-:W-:Y:S01]  /*0220*/  UMOV UR6, 0x8 ;  /* 0x0000000800067882 */ /* 0x000fe20000000000 */
[C---:B------:R-:W-:Y:S02]  /*0230*/  LEA R11, R10.reuse, UR4, 0x7 ;  /* 0x000000040a0b7c11 */ /* 0x040fe4000f8e38ff */
[C---:B------:R-:W-:Y:S02]  /*0240*/  LEA R13, R10.reuse, UR5, 0x7 ;  /* 0x000000050a0d7c11 */ /* 0x040fe4000f8e38ff */
[----:B------:R-:W-:Y:S01]  /*0250*/  LEA R10, R10, 0xc, 0x7 ;  /* 0x0000000c0a0a7811 */ /* 0x000fe200078e38ff */
[----:B------:R-:W-:Y:S02]  /*0260*/  IMAD.IADD R6, R11, 0x1, R4 ;  /* 0x000000010b067824 */ /* 0x000fe400078e0204 */
[----:B------:R-:W-:-:S03]  /*0270*/  IMAD.IADD R13, R4, 0x1, R13 ;  /* 0x00000001040d7824 */ /* 0x000fc600078e020d */
[----:B--2---:R0:W-:Y:S04]  /*0280*/  STS [R6], R7 ;  /* 0x0000000706007388 */ /* 0x0041e80000000800 */
[----:B---3--:R0:W-:Y:S01]  /*0290*/  STS [R13], R8 ;  /* 0x000000080d007388 */ /* 0x0081e20000000800 */
[----:B------:R-:W-:Y:S06]  /*02a0*/  BAR.SYNC.DEFER_BLOCKING 0x0 ;  /* 0x0000000000007b1d */ /* 0x000fec0000010000 */
[----:B------:R0:W1:Y:S02]  /*02b0*/  LDS R9, [R6] ;  /* 0x0000000006097984 */ /* 0x0000640000000800 */
.L_x_1:
[C---:B------:R-:W-:Y:S01]  /*02c0*/  ISETP.NE.AND P1, PT, R12.reuse, 0x1, PT ;  /* 0x000000010c00780c */ /* 0x040fe20003f25270 */
[----:B------:R-:W-:Y:S01]  /*02d0*/  UIADD3 UR6, UPT, UPT, UR6, 0x10, URZ ;  /* 0x0000001006067890 */ /* 0x000fe2000fffe0ff */
[----:B------:R-:W-:-:S03]  /*02e0*/  ISETP.NE.AND P0, PT, R12, 0x1, PT ;  /* 0x000000010c00780c */ /* 0x000fc60003f05270 */
[----:B------:R-:W-:-:S08]  /*02f0*/  UISETP.NE.AND UP0, UPT, UR6, 0x88, UPT ;  /* 0x000000880600788c */ /* 0x000fd0000bf05270 */
[----:B0-----:R-:W-:Y:S04]  /*0300*/  @!P1 LDS R8, [R4+UR5] ;  /* 0x0000000504089984 */ /* 0x001fe80008000800 */
[----:B------:R-:W1:Y:S04]  /*0310*/  @!P1 LDS R7, [R10+UR4+-0xc] ;  /* 0xfffff4040a079984 */ /* 0x000e680008000800 */
[----:B------:R-:W-:Y:S04]  /*0320*/  @P1 LDS R14, [R4+UR4] ;  /* 0x00000004040e1984 */ /* 0x000fe80008000800 */
[----:B------:R-:W0:Y:S01]  /*0330*/  @P1 LDS R11, [R10+UR5+-0xc] ;  /* 0xfffff4050a0b1984 */ /* 0x000e220008000800 */
[----:B-1----:R-:W-:-:S02]  /*0340*/  @!P1 VIADDMNMX.U32 R7, R7, R8, R9, PT ;  /* 0x0000000807079246 */ /* 0x002fc40003800009 */
[----:B0-----:R-:W-:-:S05]  /*0350*/  @P1 VIADDMNMX.U32 R7, R11, R14, R9, PT ;  /* 0x0000000e0b071246 */ /* 0x001fca0003800009 */
[----:B------:R-:W-:Y:S04]  /*0360*/  STS [R6], R7 ;  /* 0x0000000706007388 */ /* 0x000fe80000000800 */
[----:B------:R-:W-:Y:S04]  /*0370*/  @P0 LDS R8, [R4+UR4+0x80] ;  /* 0x0000800404080984 */ /* 0x000fe80008000800 */
[----:B--2---:R-:W0:Y:S04]  /*0380*/  @P0 LDS R9, [R10+UR5+-0x8] ;  /* 0xfffff8050a090984 */ /* 0x004e280008000800 */
[----:B------:R-:W-:Y:S04]  /*0390*/  @!P0 LDS R14, [R4+UR5+0x80] ;  /* 0x00008005040e8984 */ /* 0x000fe80008000800 */
[----:B------:R-:W1:Y:S01]  /*03a0*/  @!P0 LDS R11, [R10+UR4+-0x8] ;  /* 0xfffff8040a0b8984 */ /* 0x000e620008000800 */
[----:B0-----:R-:W-:-:S02]  /*03b0*/  @P0 VIADDMNMX.U32 R9, R9, R8, R7, PT ;  /* 0x0000000809090246 */ /* 0x001fc40003800007 */
[----:B-1----:R-:W-:-:S05]  /*03c0*/  @!P0 VIADDMNMX.U32 R9, R11, R14, R7, PT ;  /* 0x0000000e0b098246 */ /* 0x002fca0003800007 */
[----:B------:R-:W-:Y:S04]  /*03d0*/  STS [R6], R9 ;  /* 0x0000000906007388 */ /* 0x000fe80000000800 */
[----:B------:R-:W-:Y:S04]  /*03e0*/  @P0 LDS R8, [R4+UR4+0x100] ;  /* 0x0001000404080984 */ /* 0x000fe80008000800 */
[----:B------:R-:W0:Y:S04]  /*03f0*/  @P0 LDS R11, [R10+UR5+-0x4] ;  /* 0xfffffc050a0b0984 */ /* 0x000e280008000800 */
[----:B------:R-:W-:Y:S04]  /*0400*/  @!P0 LDS R14, [R4+UR5+0x100] ;  /* 0x00010005040e8984 */ /* 0x000fe80008000800 */
[----:B------:R-:W1:Y:S01]  /*0410*/  @!P0 LDS R7, [R10+UR4+-0x4] ;  /* 0xfffffc040a078984 */ /* 0x000e620008000800 */
[----:B0-----:R-:W-:-:S02]  /*0420*/  @P0 VIADDMNMX.U32 R11, R11, R8, R9, PT ;  /* 0x000000080b0b0246 */ /* 0x001fc40003800009 */
[----:B-1----:R-:W-:-:S05]  /*0430*/  @!P0 VIADDMNMX.U32 R11, R7, R14, R9, PT ;  /* 0x0000000e070b8246 */ /* 0x002fca0003800009 */
[----:B------:R-:W-:Y:S04]  /*0440*/  STS [R6], R11 ;  /* 0x0000000b06007388 */ /* 0x000fe80000000800 */
[----:B------:R-:W-:Y:S04]  /*0450*/  @P0 LDS R8, [R4+UR4+0x180] ;  /* 0x0001800404080984 */ /* 0x000fe80008000800 */
[----:B------:R-:W0:Y:S04]  /*0460*/  @P0 LDS R7, [R10+UR5] ;  /* 0x000000050a070984 */ /* 0x000e280008000800 */
[----:B------:R1:W-:Y:S04]  /*0470*/  @!P0 LDS R14, [R4+UR5+0x180] ;  /* 0x00018005040e8984 */ /* 0x0003e80008000800 */
[----:B------:R2:W3:Y:S01]  /*0480*/  @!P0 LDS R13, [R10+UR4] ;  /* 0x000000040a0d8984 */ /* 0x0004e20008000800 */
[----:B-1----:R-:W-:-:S02]  /*0490*/  VIADD R4, R4, 0x200 ;  /* 0x0000020004047836 */ /* 0x002fc40000000000 */
[----:B--2---:R-:W-:Y:S01]  /*04a0*/  VIADD R10, R10, 0x10 ;  /* 0x000000100a0a7836 */ /* 0x004fe20000000000 */
[--C-:B0-----:R-:W-:Y:S02]  /*04b0*/  @P0 VIADDMNMX.U32 R9, R7, R8, R11.reuse, PT ;  /* 0x0000000807090246 */ /* 0x101fe4000380000b */
[----:B---3--:R-:W-:-:S05]  /*04c0*/  @!P0 VIADDMNMX.U32 R9, R13, R14, R11, PT ;  /* 0x0000000e0d098246 */ /* 0x008fca000380000b */
[----:B------:R2:W-:Y:S01]  /*04d0*/  STS [R6], R9 ;  /* 0x0000000906007388 */ /* 0x0005e20000000800 */
[----:B------:R-:W-:Y:S05]  /*04e0*/  BRA.U UP0, `(.L_x_1) ;  /* 0xfffffffd00747547 */ /* 0x000fea000b83ffff */
[----:B------:R-:W0:Y:S01]  /*04f0*/  LDCU UR4, c[0x0][0x388] ;  /* 0x00007100ff0477ac */ /* 0x000e220008000800 */
[----:B------:R-:W-:Y:S01]  /*0500*/  VIMNMX R0, PT, PT, R0, R5, !PT ;  /* 0x0000000500007248 */ /* 0x000fe20007fe0100 */
[----:B------:R-:W-:Y:S03]  /*0510*/  BAR.SYNC.DEFER_BLOCKING 0x0 ;  /* 0x0000000000007b1d */ /* 0x000fe60000010000 */
[----:B0-----:R-:W-:-:S13]  /*0520*/  ISETP.GE.AND P0, PT, R0, UR4, PT ;  /* 0x0000000400007c0c */ /* 0x001fda000bf06270 */
[----:B------:R-:W-:Y:S05]  /*0530*/  @P0 EXIT ;  /* 0x000000000000094d */ /* 0x000fea0003800000 */
[----:B------:R-:W0:Y:S04]  /*0540*/  LDS R5, [R6] ;  /* 0x0000000006057984 */ /* 0x000e280000000800 */
[----:B0-----:R-:W-:Y:S01]  /*0550*/  STG.E desc[UR8][R2.64], R5 ;  /* 0x0000000502007986 */ /* 0x001fe2000c101908 */
[----:B------:R-:W-:Y:S05]  /*0560*/  EXIT ;  /* 0x000000000000794d */ /* 0x000fea0003800000 */
.L_x_2:
        /* <DEDUP_REMOVED lines=9> */
.L_x_5:


//--------------------- .text._Z11gpu_primaryPjii --------------------------
	.section	.text._Z11gpu_primaryPjii,"ax",@progbits
	.align	128
        .global         _Z11gpu_primaryPjii
        .type           _Z11gpu_primaryPjii,@function
        .size           _Z11gpu_primaryPjii,(.L_x_6 - _Z11gpu_primaryPjii)
        .other          _Z11gpu_primaryPjii,@"STO_CUDA_ENTRY STV_DEFAULT"
_Z11gpu_primaryPjii:
.text._Z11gpu_primaryPjii:
[----:B------:R-:W-:Y:S01]  /*0000*/  LDC R1, c[0x0][0x37c] ;  /* 0x0000df00ff017b82 */ /* 0x000fe20000000800 */
[----:B------:R-:W0:Y:S01]  /*0010*/  S2R R4, SR_TID.Y ;  /* 0x0000000000047919 */ /* 0x000e220000002200 */
[----:B------:R-:W0:Y:S06]  /*0020*/  LDCU.64 UR8, c[0x0][0x388] ;  /* 0x00007100ff0877ac */ /* 0x000e2c0008000a00 */
[----:B------:R-:W1:Y:S01]  /*0030*/  LDC.64 R2, c[0x0][0x380] ;  /* 0x0000e000ff027b82 */ /* 0x000e620000000a00 */
[----:B------:R-:W2:Y:S01]  /*0040*/  S2R R6, SR_TID.X ;  /* 0x0000000000067919 */ /* 0x000ea20000002100 */
[----:B------:R-:W3:Y:S01]  /*0050*/  LDCU.64 UR6, c[0x0][0x358] ;  /* 0x00006b00ff0677ac */ /* 0x000ee20008000a00 */
[----:B0-----:R-:W-:-:S02]  /*0060*/  VIADD R5, R4, UR9 ;  /* 0x0000000904057c36 */ /* 0x001fc40008000000 */
[----:B--2---:R-:W-:-:S04]  /*0070*/  VIADD R0, R6, UR9 ;  /* 0x0000000906007c36 */ /* 0x004fc80008000000 */
[----:B------:R-:W-:-:S04]  /*0080*/  IMAD R7, R5, UR8, R0 ;  /* 0x0000000805077c24 */ /* 0x000fc8000f8e0200 */
[----:B-1----:R-:W-:-:S05]  /*0090*/  IMAD.WIDE R2, R7, 0x4, R2 ;  /* 0x0000000407027825 */ /* 0x002fca00078e0202 */
[----:B---3--:R-:W2:Y:S01]  /*00a0*/  LDG.E R9, desc[UR6][R2.64] ;  /* 0x0000000602097981 */ /* 0x008ea2000c1e1900 */
[----:B------:R-:W0:Y:S01]  /*00b0*/  S2UR UR5, SR_CgaCtaId ;  /* 0x00000000000579c3 */ /* 0x000e220000008800 */
[----:B------:R-:W-:Y:S01]  /*00c0*/  UMOV UR4, 0x400 ;  /* 0x0000040000047882 */ /* 0x000fe20000000000 */
[----:B------:R-:W-:-:S04]  /*00d0*/  VIMNMX R0, PT, PT, R5, R0, !PT ;  /* 0x0000000005007248 */ /* 0x000fc80007fe0100 */
[----:B------:R-:W-:Y:S01]  /*00e0*/  ISETP.GE.AND P0, PT, R0, UR8, PT ;  /* 0x0000000800007c0c */ /* 0x000fe2000bf06270 */
[----:B0-----:R-:W-:-:S06]  /*00f0*/  ULEA UR4, UR5, UR4, 0x18 ;  /* 0x0000000405047291 */ /* 0x001fcc000f8ec0ff */
[----:B------:R-:W-:-:S05]  /*0100*/  LEA R7, R4, UR4, 0x7 ;  /* 0x0000000404077c11 */ /* 0x000fca000f8e38ff */
[C---:B------:R-:W-:Y:S01]  /*0110*/  IMAD R4, R6.reuse, 0x4, R7 ;  /* 0x0000000406047824 */ /* 0x040fe200078e0207 */
[----:B------:R-:W-:-:S04]  /*0120*/  LEA R6, R6, UR4, 0x2 ;  /* 0x0000000406067c11 */ /* 0x000fc8000f8e10ff */
[----:B--2---:R-:W-:Y:S01]  /*0130*/  STS [R4], R9 ;  /* 0x0000000904007388 */ /* 0x004fe20000000800 */
[----:B------:R-:W-:Y:S06]  /*0140*/  BAR.SYNC.DEFER_BLOCKING 0x0 ;  /* 0x0000000000007b1d */ /* 0x000fec0000010000 */
[----:B------:R-:W-:Y:S04]  /*0150*/  LDS R8, [R4] ;  /* 0x0000000004087984 */ /* 0x000fe80000000800 */
[----:B------:R-:W-:Y:S04]  /*0160*/  LDS R11, [R7] ;  /* 0x00000000070b7984 */ /* 0x000fe80000000800 */
[----:B------:R-:W0:Y:S02]  /*0170*/  LDS R10, [R6] ;  /* 0x00000000060a7984 */ /* 0x000e240000000800 */
[----:B0-----:R-:W-:-:S05]  /*0180*/  VIADDMNMX.U32 R11, R10, R11, R8, PT ;  /* 0x0000000b0a0b7246 */ /* 0x001fca0003800008 */
[----:B------:R-:W-:Y:S04]  /*0190*/  STS [R4], R11 ;  /* 0x0000000b04007388 */ /* 0x000fe80000000800 */
[----:B------:R-:W-:Y:S04]  /*01a0*/  LDS R8, [R7+0x4] ;  /* 0x0000040007087984 */ /* 0x000fe80000000800 */
[----:B------:R-:W0:Y:S02]  /*01b0*/  LDS R10, [R6+0x80] ;  /* 0x00008000060a7984 */ /* 0x000e240000000800 */
        /* <DEDUP_REMOVED lines=121> */
[----:B------:R0:W-:Y:S01]  /*0950*/  STS [R4], R5 ;  /* 0x0000000504007388 */ /* 0x0001e20000000800 */
[----:B------:R-:W-:Y:S05]  /*0960*/  @P0 EXIT ;  /* 0x000000000000094d */ /* 0x000fea0003800000 */
[----:B------:R-:W-:Y:S01]  /*0970*/  STG.E desc[UR6][R2.64], R5 ;  /* 0x0000000502007986 */ /* 0x000fe2000c101906 */
[----:B------:R-:W-:Y:S05]  /*0980*/  EXIT ;  /* 0x000000000000794d */ /* 0x000fea0003800000 */
.L_x_3:
        /* <DEDUP_REMOVED lines=15> */
.L_x_6:


//--------------------- .nv.shared._Z10gpu_phase3Pjiii --------------------------
	.section	.nv.shared._Z10gpu_phase3Pjiii,"aw",@nobits
	.sectionflags	@""
	.align	4
.nv.shared._Z10gpu_phase3Pjiii:
	.zero		13312


//--------------------- .nv.shared.reserved.0     --------------------------
	.section	.nv.shared.reserved.0,"aw",@nobits
	.weak		__nv_reservedSMEM_offset_0_alias
	.size		__nv_reservedSMEM_offset_0_alias, 0, 64
	.other		__nv_reservedSMEM_offset_0_alias,@"STO_CUDA_RESERVED_SHARED STV_DEFAULT"
__nv_reservedSMEM_offset_0_alias:
	.zero		0
	.zero		64


//--------------------- .nv.shared._Z10gpu_phase2Pjiii --------------------------
	.section	.nv.shared._Z10gpu_phase2Pjiii,"aw",@nobits
	.sectionflags	@""
	.align	4
.nv.shared._Z10gpu_phase2Pjiii:
	.zero		9216


//--------------------- .nv.shared._Z11gpu_primaryPjii --------------------------
	.section	.nv.shared._Z11gpu_primaryPjii,"aw",@nobits
	.sectionflags	@""
	.align	4
.nv.shared._Z11gpu_primaryPjii:
	.zero		5120


//--------------------- .nv.constant0._Z10gpu_phase3Pjiii --------------------------
	.section	.nv.constant0._Z10gpu_phase3Pjiii,"a",@progbits
	.sectionflags	@""
	.align	4
.nv.constant0._Z10gpu_phase3Pjiii:
	.zero		916


//--------------------- .nv.constant0._Z10gpu_phase2Pjiii --------------------------
	.section	.nv.constant0._Z10gpu_phase2Pjiii,"a",@progbits
	.sectionflags	@""
	.align	4
.nv.constant0._Z10gpu_phase2Pjiii:
	.zero		916


//--------------------- .nv.constant0._Z11gpu_primaryPjii --------------------------
	.section	.nv.constant0._Z11gpu_primaryPjii,"a",@progbits
	.sectionflags	@""
	.align	4
.nv.constant0._Z11gpu_primaryPjii:
	.zero		912


//--------------------- SYMBOLS --------------------------

	.type		.nv.reservedSmem.offset0,@object
	.size		.nv.reservedSmem.offset0,0x4
	.type		.nv.reservedSmem.cap,@object
	.size		.nv.reservedSmem.cap,0x4
